//
// Generated by NVIDIA NVVM Compiler
//
// Compiler Build ID: CL-36424714
// Cuda compilation tools, release 13.0, V13.0.88
// Based on NVVM 20.0.0
//

.version 9.0
.target sm_100
.address_size 64

	// .globl	_Z6reducePfS_i
.extern .shared .align 16 .b8 s_data[];

.visible .entry _Z6reducePfS_i(
	.param .u64 .ptr .align 1 _Z6reducePfS_i_param_0,
	.param .u64 .ptr .align 1 _Z6reducePfS_i_param_1,
	.param .u32 _Z6reducePfS_i_param_2
)
{
	.reg .pred 	%p<21>;
	.reg .b32 	%r<16>;
	.reg .b32 	%f<34>;
	.reg .b64 	%rd<11>;

	ld.param.u64 	%rd3, [_Z6reducePfS_i_param_0];
	ld.param.u64 	%rd2, [_Z6reducePfS_i_param_1];
	ld.param.u32 	%r7, [_Z6reducePfS_i_param_2];
	cvta.to.global.u64 	%rd1, %rd3;
	mov.u32 	%r1, %tid.x;
	mov.u32 	%r2, %ctaid.x;
	mov.u32 	%r3, %ntid.x;
	mul.lo.s32 	%r8, %r3, %r2;
	shl.b32 	%r9, %r8, 1;
	add.s32 	%r4, %r9, %r1;
	setp.ge.u32 	%p1, %r4, %r7;
	mov.f32 	%f32, 0f00000000;
	@%p1 bra 	$L__BB0_2;
	mul.wide.u32 	%rd4, %r4, 4;
	add.s64 	%rd5, %rd1, %rd4;
	ld.global.f32 	%f12, [%rd5];
	add.f32 	%f32, %f12, 0f00000000;
$L__BB0_2:
	add.s32 	%r5, %r4, %r3;
	setp.ge.u32 	%p2, %r5, %r7;
	@%p2 bra 	$L__BB0_4;
	mul.wide.u32 	%rd6, %r5, 4;
	add.s64 	%rd7, %rd1, %rd6;
	ld.global.f32 	%f13, [%rd7];
	add.f32 	%f32, %f32, %f13;
$L__BB0_4:
	shl.b32 	%r11, %r1, 2;
	mov.u32 	%r12, s_data;
	add.s32 	%r6, %r12, %r11;
	st.shared.f32 	[%r6], %f32;
	bar.sync 	0;
	setp.lt.u32 	%p3, %r3, 512;
	setp.gt.u32 	%p4, %r1, 255;
	or.pred  	%p5, %p3, %p4;
	@%p5 bra 	$L__BB0_6;
	ld.shared.f32 	%f14, [%r6+1024];
	ld.shared.f32 	%f15, [%r6];
	add.f32 	%f16, %f14, %f15;
	st.shared.f32 	[%r6], %f16;
	bar.sync 	0;
$L__BB0_6:
	setp.lt.u32 	%p6, %r3, 256;
	setp.gt.u32 	%p7, %r1, 127;
	or.pred  	%p8, %p6, %p7;
	@%p8 bra 	$L__BB0_8;
	ld.shared.f32 	%f17, [%r6+512];
	ld.shared.f32 	%f18, [%r6];
	add.f32 	%f19, %f17, %f18;
	st.shared.f32 	[%r6], %f19;
	bar.sync 	0;
$L__BB0_8:
	setp.lt.u32 	%p9, %r3, 128;
	setp.gt.u32 	%p10, %r1, 63;
	or.pred  	%p11, %p9, %p10;
	@%p11 bra 	$L__BB0_10;
	ld.shared.f32 	%f20, [%r6+256];
	ld.shared.f32 	%f21, [%r6];
	add.f32 	%f22, %f20, %f21;
	st.shared.f32 	[%r6], %f22;
	bar.sync 	0;
$L__BB0_10:
	setp.lt.u32 	%p12, %r3, 64;
	setp.gt.u32 	%p13, %r1, 31;
	or.pred  	%p14, %p12, %p13;
	@%p14 bra 	$L__BB0_17;
	setp.gt.u32 	%p16, %r1, 15;
	@%p16 bra 	$L__BB0_20;
	ld.shared.f32 	%f23, [%r6+64];
	ld.shared.f32 	%f24, [%r6];
	add.f32 	%f5, %f23, %f24;
	st.shared.f32 	[%r6], %f5;
	setp.gt.u32 	%p17, %r1, 7;
	@%p17 bra 	$L__BB0_20;
	ld.shared.f32 	%f25, [%r6+32];
	add.f32 	%f6, %f25, %f5;
	st.shared.f32 	[%r6], %f6;
	setp.gt.u32 	%p18, %r1, 3;
	@%p18 bra 	$L__BB0_20;
	ld.shared.f32 	%f26, [%r6+16];
	add.f32 	%f7, %f26, %f6;
	st.shared.f32 	[%r6], %f7;
	setp.gt.u32 	%p19, %r1, 1;
	@%p19 bra 	$L__BB0_20;
	ld.shared.f32 	%f27, [%r6+8];
	add.f32 	%f28, %f27, %f7;
	st.shared.f32 	[%r6], %f28;
	setp.ne.s32 	%p20, %r1, 0;
	@%p20 bra 	$L__BB0_20;
	ld.shared.v2.f32 	{%f29, %f30}, [s_data];
	add.f32 	%f33, %f30, %f29;
	st.shared.f32 	[s_data], %f33;
	bra.uni 	$L__BB0_19;
$L__BB0_17:
	setp.ne.s32 	%p15, %r1, 0;
	@%p15 bra 	$L__BB0_20;
	ld.shared.f32 	%f33, [s_data];
$L__BB0_19:
	cvta.to.global.u64 	%rd8, %rd2;
	mul.wide.u32 	%rd9, %r2, 4;
	add.s64 	%rd10, %rd8, %rd9;
	st.global.f32 	[%rd10], %f33;
$L__BB0_20:
	ret;

}


// ===== COMPILED SASS (sm_100) =====

	.target	sm_100

	.elftype	@"ET_EXEC"


//--------------------- .note.nv.tkinfo           --------------------------
	.section	.note.nv.tkinfo,"",@"SHT_NOTE"
	.sectionflags	@"SHF_NOTE_NV_TKINFO"
	.tkinfo
        /*0018*/ 	.word	0x00000002
        /*0030*/ 	.string	""
        /*0030*/ 	.string	"ptxas"
        /*0030*/ 	.string	"Cuda compilation tools, release 13.0, V13.0.88"
        /*0030*/ 	.string	"Build cuda_13.0.r13.0/compiler.36424714_0"
        /*0030*/ 	.string	"-arch sm_100 -m 64 "



//--------------------- .note.nv.cuinfo           --------------------------
	.section	.note.nv.cuinfo,"",@"SHT_NOTE"
	.sectionflags	@"SHF_NOTE_NV_CUINFO"
        /*0018*/ 	.short	0x0002
        /*001a*/ 	.short	0x0064
        /*001c*/ 	.short	0x0082
	.zero		2


//--------------------- .nv.info                  --------------------------
	.section	.nv.info,"",@"SHT_CUDA_INFO"
	.align	4


	//----- nvinfo : EIATTR_REGCOUNT
	.align		4
        /*0000*/ 	.byte	0x04, 0x2f
        /*0002*/ 	.short	(.L_1 - .L_0)
	.align		4
.L_0:
        /*0004*/ 	.word	index@(_Z6reducePfS_i)
        /*0008*/ 	.word	0x0000000d


	//----- nvinfo : EIATTR_FRAME_SIZE
	.align		4
.L_1:
        /*000c*/ 	.byte	0x04, 0x11
        /*000e*/ 	.short	(.L_3 - .L_2)
	.align		4
.L_2:
        /*0010*/ 	.word	index@(_Z6reducePfS_i)
        /*0014*/ 	.word	0x00000000


	//----- nvinfo : EIATTR_MIN_STACK_SIZE
	.align		4
.L_3:
        /*0018*/ 	.byte	0x04, 0x12
        /*001a*/ 	.short	(.L_5 - .L_4)
	.align		4
.L_4:
        /*001c*/ 	.word	index@(_Z6reducePfS_i)
        /*0020*/ 	.word	0x00000000
.L_5:


//--------------------- .nv.compat                --------------------------
	.section	.nv.compat,"",@"SHT_CUDA_COMPAT_INFO"
	.align	4
        /*0000*/ 	.byte	0x02, 0x09, 0x00, 0x00, 0x02, 0x02, 0x01, 0x00, 0x02, 0x05, 0x05, 0x00, 0x03, 0x07, 0x01, 0x01
        /*0010*/ 	.byte	0x02, 0x03, 0x00, 0x00, 0x02, 0x06, 0x01, 0x00, 0x04, 0x0b, 0x08, 0x00, 0x09, 0x00, 0x00, 0x00
        /*0020*/ 	.byte	0x00, 0x00, 0x00, 0x00


//--------------------- .nv.info._Z6reducePfS_i   --------------------------
	.section	.nv.info._Z6reducePfS_i,"",@"SHT_CUDA_INFO"
	.sectionflags	@""
	.align	4


	//----- nvinfo : EIATTR_CUDA_API_VERSION
	.align		4
        /*0000*/ 	.byte	0x04, 0x37
        /*0002*/ 	.short	(.L_7 - .L_6)
.L_6:
        /*0004*/ 	.word	0x00000082


	//----- nvinfo : EIATTR_KPARAM_INFO
	.align		4
.L_7:
        /*0008*/ 	.byte	0x04, 0x17
        /*000a*/ 	.short	(.L_9 - .L_8)
.L_8:
        /*000c*/ 	.word	0x00000000
        /*0010*/ 	.short	0x0002
        /*0012*/ 	.short	0x0010
        /*0014*/ 	.byte	0x00, 0xf0, 0x11, 0x00


	//----- nvinfo : EIATTR_KPARAM_INFO
	.align		4
.L_9:
        /*0018*/ 	.byte	0x04, 0x17
        /*001a*/ 	.short	(.L_11 - .L_10)
.L_10:
        /*001c*/ 	.word	0x00000000
        /*0020*/ 	.short	0x0001
        /*0022*/ 	.short	0x0008
        /*0024*/ 	.byte	0x00, 0xf5, 0x21, 0x00


	//----- nvinfo : EIATTR_KPARAM_INFO
	.align		4
.L_11:
        /*0028*/ 	.byte	0x04, 0x17
        /*002a*/ 	.short	(.L_13 - .L_12)
.L_12:
        /*002c*/ 	.word	0x00000000
        /*0030*/ 	.short	0x0000
        /*0032*/ 	.short	0x0000
        /*0034*/ 	.byte	0x00, 0xf5, 0x21, 0x00


	//----- nvinfo : EIATTR_SPARSE_MMA_MASK
	.align		4
.L_13:
        /*0038*/ 	.byte	0x03, 0x50
        /*003a*/ 	.short	0x0000


	//----- nvinfo : EIATTR_MAXREG_COUNT
	.align		4
        /*003c*/ 	.byte	0x03, 0x1b
        /*003e*/ 	.short	0x00ff


	//----- nvinfo : EIATTR_NUM_BARRIERS
	.align		4
        /*0040*/ 	.byte	0x02, 0x4c
        /*0042*/ 	.byte	0x01
	.zero		1


	//----- nvinfo : EIATTR_MERCURY_ISA_VERSION
	.align		4
        /*0044*/ 	.byte	0x03, 0x5f
        /*0046*/ 	.short	0x0101


	//----- nvinfo : EIATTR_VRC_CTA_INIT_COUNT
	.align		4
        /*0048*/ 	.byte	0x02, 0x4a
	.zero		1
	.zero		1


	//----- nvinfo : EIATTR_EXIT_INSTR_OFFSETS
	.align		4
        /*004c*/ 	.byte	0x04, 0x1c
        /*004e*/ 	.short	(.L_15 - .L_14)


	//   ....[0]....
.L_14:
        /*0050*/ 	.word	0x00000340


	//   ....[1]....
        /*0054*/ 	.word	0x000003a0


	//   ....[2]....
        /*0058*/ 	.word	0x000003f0


	//   ....[3]....
        /*005c*/ 	.word	0x00000440


	//   ....[4]....
        /*0060*/ 	.word	0x00000490


	//   ....[5]....
        /*0064*/ 	.word	0x000004f0


	//   ....[6]....
        /*0068*/ 	.word	0x00000550


	//----- nvinfo : EIATTR_CRS_STACK_SIZE
	.align		4
.L_15:
        /*006c*/ 	.byte	0x04, 0x1e
        /*006e*/ 	.short	(.L_17 - .L_16)
.L_16:
        /*0070*/ 	.word	0x00000000


	//----- nvinfo : EIATTR_CBANK_PARAM_SIZE
	.align		4
.L_17:
        /*0074*/ 	.byte	0x03, 0x19
        /*0076*/ 	.short	0x0014


	//----- nvinfo : EIATTR_PARAM_CBANK
	.align		4
        /*0078*/ 	.byte	0x04, 0x0a
        /*007a*/ 	.short	(.L_19 - .L_18)
	.align		4
.L_18:
        /*007c*/ 	.word	index@(.nv.constant0._Z6reducePfS_i)
        /*0080*/ 	.short	0x0380
        /*0082*/ 	.short	0x0014


	//----- nvinfo : EIATTR_SW_WAR
	.align		4
.L_19:
        /*0084*/ 	.byte	0x04, 0x36
        /*0086*/ 	.short	(.L_21 - .L_20)
.L_20:
        /*0088*/ 	.word	0x00000008
.L_21:


//--------------------- .nv.callgraph             --------------------------
	.section	.nv.callgraph,"",@"SHT_CUDA_CALLGRAPH"
	.align	4
	.sectionentsize	8
	.align		4
        /*0000*/ 	.word	0x00000000
	.align		4
        /*0004*/ 	.word	0xffffffff
	.align		4
        /*0008*/ 	.word	0x00000000
	.align		4
        /*000c*/ 	.word	0xfffffffe
	.align		4
        /*0010*/ 	.word	0x00000000
	.align		4
        /*0014*/ 	.word	0xfffffffd
	.align		4
        /*0018*/ 	.word	0x00000000
	.align		4
        /*001c*/ 	.word	0xfffffffc


//--------------------- .text._Z6reducePfS_i      --------------------------
	.section	.text._Z6reducePfS_i,"ax",@progbits
	.align	128
        .global         _Z6reducePfS_i
        .type           _Z6reducePfS_i,@function
        .size           _Z6reducePfS_i,(.L_x_4 - _Z6reducePfS_i)
        .other          _Z6reducePfS_i,@"STO_CUDA_ENTRY STV_DEFAULT"
_Z6reducePfS_i:
.text._Z6reducePfS_i:
[----:B------:R-:W-:Y:S01]  /*0000*/  LDC R1, c[0x0][0x37c] ;  /* 0x0000df00ff017b82 */ /* 0x000fe20000000800 */
[----:B------:R-:W0:Y:S07]  /*0010*/  S2R R0, SR_CTAID.X ;  /* 0x0000000000007919 */ /* 0x000e2e0000002500 */
[----:B------:R-:W0:Y:S01]  /*0020*/  LDC R10, c[0x0][0x360] ;  /* 0x0000d800ff0a7b82 */ /* 0x000e220000000800 */
[----:B------:R-:W1:Y:S01]  /*0030*/  LDCU UR4, c[0x0][0x390] ;  /* 0x00007200ff0477ac */ /* 0x000e620008000800 */
[----:B------:R-:W2:Y:S01]  /*0040*/  S2R R2, SR_TID.X ;  /* 0x0000000000027919 */ /* 0x000ea20000002100 */
[----:B------:R-:W3:Y:S01]  /*0050*/  LDCU.64 UR6, c[0x0][0x358] ;  /* 0x00006b00ff0677ac */ /* 0x000ee20008000a00 */
[----:B0-----:R-:W-:-:S04]  /*0060*/  IMAD R3, R0, R10, RZ ;  /* 0x0000000a00037224 */ /* 0x001fc800078e02ff */
[----:B--2---:R-:W-:-:S04]  /*0070*/  IMAD R3, R3, 0x2, R2 ;  /* 0x0000000203037824 */ /* 0x004fc800078e0202 */
[C---:B------:R-:W-:Y:S01]  /*0080*/  IMAD.IADD R9, R3.reuse, 0x1, R10 ;  /* 0x0000000103097824 */ /* 0x040fe200078e020a */
[----:B-1----:R-:W-:-:S04]  /*0090*/  ISETP.GE.U32.AND P1, PT, R3, UR4, PT ;  /* 0x0000000403007c0c */ /* 0x002fc8000bf26070 */
[----:B------:R-:W-:-:S09]  /*00a0*/  ISETP.GE.U32.AND P2, PT, R9, UR4, PT ;  /* 0x0000000409007c0c */ /* 0x000fd2000bf46070 */
[----:B------:R-:W0:Y:S08]  /*00b0*/  @!P1 LDC.64 R4, c[0x0][0x380] ;  /* 0x0000e000ff049b82 */ /* 0x000e300000000a00 */
[----:B------:R-:W1:Y:S01]  /*00c0*/  @!P2 LDC.64 R6, c[0x0][0x380] ;  /* 0x0000e000ff06ab82 */ /* 0x000e620000000a00 */
[----:B0-----:R-:W-:-:S06]  /*00d0*/  @!P1 IMAD.WIDE.U32 R4, R3, 0x4, R4 ;  /* 0x0000000403049825 */ /* 0x001fcc00078e0004 */
[----:B---3--:R-:W2:Y:S01]  /*00e0*/  @!P1 LDG.E R4, desc[UR6][R4.64] ;  /* 0x0000000604049981 */ /* 0x008ea2000c1e1900 */
[----:B-1----:R-:W-:-:S06]  /*00f0*/  @!P2 IMAD.WIDE.U32 R6, R9, 0x4, R6 ;  /* 0x000000040906a825 */ /* 0x002fcc00078e0006 */
[----:B------:R-:W3:Y:S01]  /*0100*/  @!P2 LDG.E R6, desc[UR6][R6.64] ;  /* 0x000000060606a981 */ /* 0x000ee2000c1e1900 */
[----:B------:R-:W0:Y:S01]  /*0110*/  S2UR UR5, SR_CgaCtaId ;  /* 0x00000000000579c3 */ /* 0x000e220000008800 */
[----:B------:R-:W-:Y:S01]  /*0120*/  UMOV UR4, 0x400 ;  /* 0x0000040000047882 */ /* 0x000fe20000000000 */
[----:B------:R-:W-:Y:S01]  /*0130*/  IMAD.MOV.U32 R3, RZ, RZ, RZ ;  /* 0x000000ffff037224 */ /* 0x000fe200078e00ff */
[----:B------:R-:W-:Y:S01]  /*0140*/  ISETP.GT.U32.AND P0, PT, R2, 0xff, PT ;  /* 0x000000ff0200780c */ /* 0x000fe20003f04070 */
[----:B0-----:R-:W-:-:S06]  /*0150*/  ULEA UR4, UR5, UR4, 0x18 ;  /* 0x0000000405047291 */ /* 0x001fcc000f8ec0ff */
[----:B------:R-:W-:Y:S02]  /*0160*/  LEA R8, R2, UR4, 0x2 ;  /* 0x0000000402087c11 */ /* 0x000fe4000f8e10ff */
[----:B------:R-:W-:Y:S01]  /*0170*/  ISETP.LT.U32.OR P0, PT, R10, 0x200, P0 ;  /* 0x000002000a00780c */ /* 0x000fe20000701470 */
[----:B------:R-:W-:Y:S01]  /*0180*/  BSSY.RECONVERGENT B0, `(.L_x_0) ;  /* 0x0000039000007945 */ /* 0x000fe20003800200 */
[----:B--2---:R-:W-:-:S04]  /*0190*/  @!P1 FADD R3, RZ, R4 ;  /* 0x00000004ff039221 */ /* 0x004fc80000000000 */
[----:B---3--:R-:W-:-:S05]  /*01a0*/  @!P2 FADD R3, R3, R6 ;  /* 0x000000060303a221 */ /* 0x008fca0000000000 */
[----:B------:R-:W-:Y:S01]  /*01b0*/  STS [R8], R3 ;  /* 0x0000000308007388 */ /* 0x000fe20000000800 */
[----:B------:R-:W-:Y:S06]  /*01c0*/  BAR.SYNC.DEFER_BLOCKING 0x0 ;  /* 0x0000000000007b1d */ /* 0x000fec0000010000 */
[----:B------:R-:W-:Y:S04]  /*01d0*/  @!P0 LDS R4, [R8+0x400] ;  /* 0x0004000008048984 */ /* 0x000fe80000000800 */
[----:B------:R-:W0:Y:S01]  /*01e0*/  @!P0 LDS R5, [R8] ;  /* 0x0000000008058984 */ /* 0x000e220000000800 */
[----:B------:R-:W-:-:S04]  /*01f0*/  ISETP.GT.U32.AND P1, PT, R2, 0x7f, PT ;  /* 0x0000007f0200780c */ /* 0x000fc80003f24070 */
[----:B------:R-:W-:Y:S01]  /*0200*/  ISETP.LT.U32.OR P1, PT, R10, 0x100, P1 ;  /* 0x000001000a00780c */ /* 0x000fe20000f21470 */
[----:B0-----:R-:W-:-:S05]  /*0210*/  @!P0 FADD R5, R4, R5 ;  /* 0x0000000504058221 */ /* 0x001fca0000000000 */
[----:B------:R-:W-:Y:S01]  /*0220*/  @!P0 STS [R8], R5 ;  /* 0x0000000508008388 */ /* 0x000fe20000000800 */
[----:B------:R-:W-:Y:S06]  /*0230*/  @!P0 BAR.SYNC.DEFER_BLOCKING 0x0 ;  /* 0x0000000000008b1d */ /* 0x000fec0000010000 */
        /* <DEDUP_REMOVED lines=8> */
[----:B------:R-:W0:Y:S02]  /*02c0*/  @!P0 LDS R4, [R8] ;  /* 0x0000000008048984 */ /* 0x000e240000000800 */
[----:B0-----:R-:W-:-:S05]  /*02d0*/  @!P0 FADD R3, R3, R4 ;  /* 0x0000000403038221 */ /* 0x001fca0000000000 */
[----:B------:R0:W-:Y:S01]  /*02e0*/  @!P0 STS [R8], R3 ;  /* 0x0000000308008388 */ /* 0x0001e20000000800 */
[----:B------:R-:W-:Y:S01]  /*02f0*/  @!P0 BAR.SYNC.DEFER_BLOCKING 0x0 ;  /* 0x0000000000008b1d */ /* 0x000fe20000010000 */
[----:B------:R-:W-:-:S04]  /*0300*/  ISETP.GT.U32.AND P0, PT, R2, 0x1f, PT ;  /* 0x0000001f0200780c */ /* 0x000fc80003f04070 */
[----:B------:R-:W-:-:S13]  /*0310*/  ISETP.LT.U32.OR P0, PT, R10, 0x40, P0 ;  /* 0x000000400a00780c */ /* 0x000fda0000701470 */
[----:B0-----:R-:W-:Y:S05]  /*0320*/  @P0 BRA `(.L_x_1) ;  /* 0x00000000006c0947 */ /* 0x001fea0003800000 */
[----:B------:R-:W-:-:S13]  /*0330*/  ISETP.GT.U32.AND P0, PT, R2, 0xf, PT ;  /* 0x0000000f0200780c */ /* 0x000fda0003f04070 */
[----:B------:R-:W-:Y:S05]  /*0340*/  @P0 EXIT ;  /* 0x000000000000094d */ /* 0x000fea0003800000 */
[----:B------:R-:W-:Y:S01]  /*0350*/  LDS R3, [R8+0x40] ;  /* 0x0000400008037984 */ /* 0x000fe20000000800 */
[----:B------:R-:W-:-:S03]  /*0360*/  ISETP.GT.U32.AND P0, PT, R2, 0x7, PT ;  /* 0x000000070200780c */ /* 0x000fc60003f04070 */
[----:B------:R-:W0:Y:S02]  /*0370*/  LDS R4, [R8] ;  /* 0x0000000008047984 */ /* 0x000e240000000800 */
[----:B0-----:R-:W-:-:S05]  /*0380*/  FADD R3, R3, R4 ;  /* 0x0000000403037221 */ /* 0x001fca0000000000 */
[----:B------:R0:W-:Y:S03]  /*0390*/  STS [R8], R3 ;  /* 0x0000000308007388 */ /* 0x0001e60000000800 */
[----:B------:R-:W-:Y:S05]  /*03a0*/  @P0 EXIT ;  /* 0x000000000000094d */ /* 0x000fea0003800000 */
[----:B------:R-:W0:Y:S01]  /*03b0*/  LDS R4, [R8+0x20] ;  /* 0x0000200008047984 */ /* 0x000e220000000800 */
[----:B------:R-:W-:Y:S01]  /*03c0*/  ISETP.GT.U32.AND P0, PT, R2, 0x3, PT ;  /* 0x000000030200780c */ /* 0x000fe20003f04070 */
[----:B0-----:R-:W-:-:S05]  /*03d0*/  FADD R3, R3, R4 ;  /* 0x0000000403037221 */ /* 0x001fca0000000000 */
[----:B------:R0:W-:Y:S07]  /*03e0*/  STS [R8], R3 ;  /* 0x0000000308007388 */ /* 0x0001ee0000000800 */
[----:B------:R-:W-:Y:S05]  /*03f0*/  @P0 EXIT ;  /* 0x000000000000094d */ /* 0x000fea0003800000 */
[----:B------:R-:W0:Y:S01]  /*0400*/  LDS R4, [R8+0x10] ;  /* 0x0000100008047984 */ /* 0x000e220000000800 */
[----:B------:R-:W-:Y:S01]  /*0410*/  ISETP.GT.U32.AND P0, PT, R2, 0x1, PT ;  /* 0x000000010200780c */ /* 0x000fe20003f04070 */
[----:B0-----:R-:W-:-:S05]  /*0420*/  FADD R3, R3, R4 ;  /* 0x0000000403037221 */ /* 0x001fca0000000000 */
[----:B------:R0:W-:Y:S07]  /*0430*/  STS [R8], R3 ;  /* 0x0000000308007388 */ /* 0x0001ee0000000800 */
[----:B------:R-:W-:Y:S05]  /*0440*/  @P0 EXIT ;  /* 0x000000000000094d */ /* 0x000fea0003800000 */
[----:B------:R-:W0:Y:S01]  /*0450*/  LDS R4, [R8+0x8] ;  /* 0x0000080008047984 */ /* 0x000e220000000800 */
[----:B------:R-:W-:Y:S01]  /*0460*/  ISETP.NE.AND P0, PT, R2, RZ, PT ;  /* 0x000000ff0200720c */ /* 0x000fe20003f05270 */
[----:B0-----:R-:W-:-:S05]  /*0470*/  FADD R3, R3, R4 ;  /* 0x0000000403037221 */ /* 0x001fca0000000000 */
[----:B------:R0:W-:Y:S07]  /*0480*/  STS [R8], R3 ;  /* 0x0000000308007388 */ /* 0x0001ee0000000800 */
[----:B------:R-:W-:Y:S05]  /*0490*/  @P0 EXIT ;  /* 0x000000000000094d */ /* 0x000fea0003800000 */
[----:B0-----:R-:W0:Y:S02]  /*04a0*/  LDS.64 R2, [UR4] ;  /* 0x00000004ff027984 */ /* 0x001e240008000a00 */
[----:B0-----:R-:W-:-:S05]  /*04b0*/  FADD R5, R2, R3 ;  /* 0x0000000302057221 */ /* 0x001fca0000000000 */
[----:B------:R0:W-:Y:S01]  /*04c0*/  STS [UR4], R5 ;  /* 0x00000005ff007988 */ /* 0x0001e20008000804 */
[----:B------:R-:W-:Y:S05]  /*04d0*/  BRA `(.L_x_2) ;  /* 0x00000000000c7947 */ /* 0x000fea0003800000 */
.L_x_1:
[----:B------:R-:W-:-:S13]  /*04e0*/  ISETP.NE.AND P0, PT, R2, RZ, PT ;  /* 0x000000ff0200720c */ /* 0x000fda0003f05270 */
[----:B------:R-:W-:Y:S05]  /*04f0*/  @P0 EXIT ;  /* 0x000000000000094d */ /* 0x000fea0003800000 */
[----:B------:R-:W1:Y:S02]  /*0500*/  LDS R5, [UR4] ;  /* 0x00000004ff057984 */ /* 0x000e640008000800 */
.L_x_2:
[----:B------:R-:W-:Y:S05]  /*0510*/  BSYNC.RECONVERGENT B0 ;  /* 0x0000000000007941 */ /* 0x000fea0003800200 */
.L_x_0:
[----:B------:R-:W2:Y:S02]  /*0520*/  LDC.64 R2, c[0x0][0x388] ;  /* 0x0000e200ff027b82 */ /* 0x000ea40000000a00 */
[----:B--2---:R-:W-:-:S05]  /*0530*/  IMAD.WIDE.U32 R2, R0, 0x4, R2 ;  /* 0x0000000400027825 */ /* 0x004fca00078e0002 */
[----:B-1----:R-:W-:Y:S01]  /*0540*/  STG.E desc[UR6][R2.64], R5 ;  /* 0x0000000502007986 */ /* 0x002fe2000c101906 */
[----:B------:R-:W-:Y:S05]  /*0550*/  EXIT ;  /* 0x000000000000794d */ /* 0x000fea0003800000 */
.L_x_3:
[----:B------:R-:W-:-:S00]  /*0560*/  BRA `(.L_x_3) ;  /* 0xfffffffc00fc7947 */ /* 0x000fc0000383ffff */
[----:B------:R-:W-:-:S00]  /*0570*/  NOP ;  /* 0x0000000000007918 */ /* 0x000fc00000000000 */
        /* <DEDUP_REMOVED lines=8> */
.L_x_4:


//--------------------- .nv.shared._Z6reducePfS_i --------------------------
	.section	.nv.shared._Z6reducePfS_i,"aw",@nobits
	.sectionflags	@""
	.align	16
	.zero		1024


//--------------------- .nv.shared.reserved.0     --------------------------
	.section	.nv.shared.reserved.0,"aw",@nobits
	.weak		__nv_reservedSMEM_offset_0_alias
	.size		__nv_reservedSMEM_offset_0_alias, 0, 64
	.other		__nv_reservedSMEM_offset_0_alias,@"STO_CUDA_RESERVED_SHARED STV_DEFAULT"
__nv_reservedSMEM_offset_0_alias:
	.zero		0
	.zero		64


//--------------------- .nv.constant0._Z6reducePfS_i --------------------------
	.section	.nv.constant0._Z6reducePfS_i,"a",@progbits
	.sectionflags	@""
	.align	4
.nv.constant0._Z6reducePfS_i:
	.zero		916


//--------------------- SYMBOLS --------------------------

	.type		.nv.reservedSmem.offset0,@object
	.size		.nv.reservedSmem.offset0,0x4
	.type		.nv.reservedSmem.cap,@object
	.size		.nv.reservedSmem.cap,0x4
